//
// Generated by NVIDIA NVVM Compiler
//
// Compiler Build ID: CL-36424714
// Cuda compilation tools, release 13.0, V13.0.88
// Based on NVVM 20.0.0
//

.version 9.0
.target sm_100
.address_size 64

	// .globl	_Z13initialize_cuPdS_ii
.extern .shared .align 16 .b8 sdata[];

.visible .entry _Z13initialize_cuPdS_ii(
	.param .u64 .ptr .align 1 _Z13initialize_cuPdS_ii_param_0,
	.param .u64 .ptr .align 1 _Z13initialize_cuPdS_ii_param_1,
	.param .u32 _Z13initialize_cuPdS_ii_param_2,
	.param .u32 _Z13initialize_cuPdS_ii_param_3
)
{
	.reg .pred 	%p<2>;
	.reg .b32 	%r<6>;
	.reg .b64 	%rd<9>;

	ld.param.u64 	%rd1, [_Z13initialize_cuPdS_ii_param_0];
	ld.param.u64 	%rd2, [_Z13initialize_cuPdS_ii_param_1];
	ld.param.u32 	%r2, [_Z13initialize_cuPdS_ii_param_3];
	mov.u32 	%r3, %ctaid.x;
	mov.u32 	%r4, %ntid.x;
	mov.u32 	%r5, %tid.x;
	mad.lo.s32 	%r1, %r3, %r4, %r5;
	setp.ge.s32 	%p1, %r1, %r2;
	@%p1 bra 	$L__BB0_2;
	cvta.to.global.u64 	%rd3, %rd1;
	cvta.to.global.u64 	%rd4, %rd2;
	mul.wide.s32 	%rd5, %r1, 8;
	add.s64 	%rd6, %rd3, %rd5;
	mov.b64 	%rd7, 4607182418800017408;
	st.global.u64 	[%rd6], %rd7;
	add.s64 	%rd8, %rd4, %rd5;
	st.global.u64 	[%rd8], %rd7;
$L__BB0_2:
	ret;

}
	// .globl	_Z10stencil_cuPdS_ii
.visible .entry _Z10stencil_cuPdS_ii(
	.param .u64 .ptr .align 1 _Z10stencil_cuPdS_ii_param_0,
	.param .u64 .ptr .align 1 _Z10stencil_cuPdS_ii_param_1,
	.param .u32 _Z10stencil_cuPdS_ii_param_2,
	.param .u32 _Z10stencil_cuPdS_ii_param_3
)
{
	.reg .pred 	%p<4>;
	.reg .b32 	%r<23>;
	.reg .b64 	%rd<13>;
	.reg .b64 	%fd<9>;

	ld.param.u64 	%rd1, [_Z10stencil_cuPdS_ii_param_0];
	ld.param.u64 	%rd2, [_Z10stencil_cuPdS_ii_param_1];
	ld.param.u32 	%r6, [_Z10stencil_cuPdS_ii_param_2];
	ld.param.u32 	%r7, [_Z10stencil_cuPdS_ii_param_3];
	mov.u32 	%r8, %ctaid.x;
	mov.u32 	%r9, %ntid.x;
	mov.u32 	%r10, %tid.x;
	mad.lo.s32 	%r1, %r8, %r9, %r10;
	add.s32 	%r2, %r1, 1;
	mov.u32 	%r11, %ctaid.y;
	mov.u32 	%r12, %ntid.y;
	mov.u32 	%r13, %tid.y;
	mad.lo.s32 	%r14, %r11, %r12, %r13;
	add.s32 	%r4, %r14, 1;
	add.s32 	%r15, %r7, -1;
	setp.ge.s32 	%p1, %r2, %r15;
	add.s32 	%r16, %r6, -1;
	setp.ge.s32 	%p2, %r4, %r16;
	or.pred  	%p3, %p1, %p2;
	@%p3 bra 	$L__BB1_2;
	cvta.to.global.u64 	%rd3, %rd1;
	cvta.to.global.u64 	%rd4, %rd2;
	mad.lo.s32 	%r17, %r6, %r4, %r1;
	add.s32 	%r18, %r17, 2;
	mul.wide.s32 	%rd5, %r18, 8;
	add.s64 	%rd6, %rd3, %rd5;
	ld.global.f64 	%fd1, [%rd6];
	ld.global.f64 	%fd2, [%rd6+-16];
	add.f64 	%fd3, %fd1, %fd2;
	mad.lo.s32 	%r19, %r6, %r14, %r2;
	mul.wide.s32 	%rd7, %r19, 8;
	add.s64 	%rd8, %rd3, %rd7;
	ld.global.f64 	%fd4, [%rd8];
	add.f64 	%fd5, %fd3, %fd4;
	shl.b32 	%r20, %r6, 1;
	add.s32 	%r21, %r19, %r20;
	mul.wide.s32 	%rd9, %r21, 8;
	add.s64 	%rd10, %rd3, %rd9;
	ld.global.f64 	%fd6, [%rd10];
	add.f64 	%fd7, %fd5, %fd6;
	mul.f64 	%fd8, %fd7, 0d3FD0000000000000;
	add.s32 	%r22, %r17, 1;
	mul.wide.s32 	%rd11, %r22, 8;
	add.s64 	%rd12, %rd4, %rd11;
	st.global.f64 	[%rd12], %fd8;
$L__BB1_2:
	ret;

}
	// .globl	_Z7reduce0PdS_iiS_
.visible .entry _Z7reduce0PdS_iiS_(
	.param .u64 .ptr .align 1 _Z7reduce0PdS_iiS__param_0,
	.param .u64 .ptr .align 1 _Z7reduce0PdS_iiS__param_1,
	.param .u32 _Z7reduce0PdS_iiS__param_2,
	.param .u32 _Z7reduce0PdS_iiS__param_3,
	.param .u64 .ptr .align 1 _Z7reduce0PdS_iiS__param_4
)
{
	.reg .pred 	%p<7>;
	.reg .b32 	%r<19>;
	.reg .b64 	%rd<12>;
	.reg .b64 	%fd<8>;

	ld.param.u64 	%rd1, [_Z7reduce0PdS_iiS__param_0];
	ld.param.u64 	%rd2, [_Z7reduce0PdS_iiS__param_1];
	ld.param.u32 	%r8, [_Z7reduce0PdS_iiS__param_2];
	ld.param.u32 	%r9, [_Z7reduce0PdS_iiS__param_3];
	ld.param.u64 	%rd3, [_Z7reduce0PdS_iiS__param_4];
	mov.u32 	%r1, %tid.x;
	mov.u32 	%r2, %ctaid.x;
	mov.u32 	%r3, %ntid.x;
	mad.lo.s32 	%r4, %r2, %r3, %r1;
	mul.lo.s32 	%r10, %r9, %r8;
	setp.ge.u32 	%p1, %r4, %r10;
	shl.b32 	%r11, %r1, 3;
	mov.u32 	%r12, sdata;
	add.s32 	%r5, %r12, %r11;
	@%p1 bra 	$L__BB2_2;
	cvta.to.global.u64 	%rd4, %rd1;
	cvta.to.global.u64 	%rd5, %rd2;
	mul.wide.u32 	%rd6, %r4, 8;
	add.s64 	%rd7, %rd4, %rd6;
	ld.global.f64 	%fd2, [%rd7];
	add.s64 	%rd8, %rd5, %rd6;
	ld.global.f64 	%fd3, [%rd8];
	sub.f64 	%fd4, %fd2, %fd3;
	abs.f64 	%fd5, %fd4;
	st.shared.f64 	[%r5], %fd5;
$L__BB2_2:
	bar.sync 	0;
	setp.lt.u32 	%p2, %r3, 2;
	@%p2 bra 	$L__BB2_8;
	mov.b32 	%r18, 1;
$L__BB2_4:
	mov.u32 	%r6, %r18;
	shl.b32 	%r18, %r6, 1;
	add.s32 	%r14, %r18, -1;
	and.b32  	%r15, %r14, %r1;
	setp.ne.s32 	%p3, %r15, 0;
	@%p3 bra 	$L__BB2_7;
	ld.shared.f64 	%fd6, [%r5];
	shl.b32 	%r16, %r6, 3;
	add.s32 	%r17, %r5, %r16;
	ld.shared.f64 	%fd1, [%r17];
	setp.geu.f64 	%p4, %fd6, %fd1;
	@%p4 bra 	$L__BB2_7;
	st.shared.f64 	[%r5], %fd1;
$L__BB2_7:
	bar.sync 	0;
	setp.lt.u32 	%p5, %r18, %r3;
	@%p5 bra 	$L__BB2_4;
$L__BB2_8:
	setp.ne.s32 	%p6, %r1, 0;
	@%p6 bra 	$L__BB2_10;
	ld.shared.f64 	%fd7, [sdata];
	cvta.to.global.u64 	%rd9, %rd3;
	mul.wide.u32 	%rd10, %r2, 8;
	add.s64 	%rd11, %rd9, %rd10;
	st.global.f64 	[%rd11], %fd7;
$L__BB2_10:
	ret;

}
	// .globl	_Z7swap_cuPdS_ii
.visible .entry _Z7swap_cuPdS_ii(
	.param .u64 .ptr .align 1 _Z7swap_cuPdS_ii_param_0,
	.param .u64 .ptr .align 1 _Z7swap_cuPdS_ii_param_1,
	.param .u32 _Z7swap_cuPdS_ii_param_2,
	.param .u32 _Z7swap_cuPdS_ii_param_3
)
{
	.reg .pred 	%p<4>;
	.reg .b32 	%r<18>;
	.reg .b64 	%rd<8>;
	.reg .b64 	%fd<2>;

	ld.param.u64 	%rd1, [_Z7swap_cuPdS_ii_param_0];
	ld.param.u64 	%rd2, [_Z7swap_cuPdS_ii_param_1];
	ld.param.u32 	%r4, [_Z7swap_cuPdS_ii_param_2];
	ld.param.u32 	%r5, [_Z7swap_cuPdS_ii_param_3];
	mov.u32 	%r6, %ctaid.x;
	mov.u32 	%r7, %ntid.x;
	mov.u32 	%r8, %tid.x;
	mad.lo.s32 	%r9, %r6, %r7, %r8;
	add.s32 	%r1, %r9, 1;
	mov.u32 	%r10, %ctaid.y;
	mov.u32 	%r11, %ntid.y;
	mov.u32 	%r12, %tid.y;
	mad.lo.s32 	%r13, %r10, %r11, %r12;
	add.s32 	%r2, %r13, 1;
	add.s32 	%r15, %r5, -1;
	setp.ge.s32 	%p1, %r1, %r15;
	add.s32 	%r16, %r4, -1;
	setp.ge.s32 	%p2, %r2, %r16;
	or.pred  	%p3, %p1, %p2;
	@%p3 bra 	$L__BB3_2;
	cvta.to.global.u64 	%rd3, %rd2;
	cvta.to.global.u64 	%rd4, %rd1;
	mad.lo.s32 	%r17, %r4, %r2, %r1;
	mul.wide.s32 	%rd5, %r17, 8;
	add.s64 	%rd6, %rd3, %rd5;
	ld.global.f64 	%fd1, [%rd6];
	add.s64 	%rd7, %rd4, %rd5;
	st.global.f64 	[%rd7], %fd1;
$L__BB3_2:
	ret;

}


// ===== COMPILED SASS (sm_100) =====

	.target	sm_100

	.elftype	@"ET_EXEC"


//--------------------- .note.nv.tkinfo           --------------------------
	.section	.note.nv.tkinfo,"",@"SHT_NOTE"
	.sectionflags	@"SHF_NOTE_NV_TKINFO"
	.tkinfo
        /*0018*/ 	.word	0x00000002
        /*0030*/ 	.string	""
        /*0030*/ 	.string	"ptxas"
        /*0030*/ 	.string	"Cuda compilation tools, release 13.0, V13.0.88"
        /*0030*/ 	.string	"Build cuda_13.0.r13.0/compiler.36424714_0"
        /*0030*/ 	.string	"-arch sm_100 -m 64 "



//--------------------- .note.nv.cuinfo           --------------------------
	.section	.note.nv.cuinfo,"",@"SHT_NOTE"
	.sectionflags	@"SHF_NOTE_NV_CUINFO"
        /*0018*/ 	.short	0x0002
        /*001a*/ 	.short	0x0064
        /*001c*/ 	.short	0x0082
	.zero		2


//--------------------- .nv.info                  --------------------------
	.section	.nv.info,"",@"SHT_CUDA_INFO"
	.align	4


	//----- nvinfo : EIATTR_REGCOUNT
	.align		4
        /*0000*/ 	.byte	0x04, 0x2f
        /*0002*/ 	.short	(.L_1 - .L_0)
	.align		4
.L_0:
        /*0004*/ 	.word	index@(_Z13initialize_cuPdS_ii)
        /*0008*/ 	.word	0x0000000c


	//----- nvinfo : EIATTR_FRAME_SIZE
	.align		4
.L_1:
        /*000c*/ 	.byte	0x04, 0x11
        /*000e*/ 	.short	(.L_3 - .L_2)
	.align		4
.L_2:
        /*0010*/ 	.word	index@(_Z13initialize_cuPdS_ii)
        /*0014*/ 	.word	0x00000000


	//----- nvinfo : EIATTR_REGCOUNT
	.align		4
.L_3:
        /*0018*/ 	.byte	0x04, 0x2f
        /*001a*/ 	.short	(.L_5 - .L_4)
	.align		4
.L_4:
        /*001c*/ 	.word	index@(_Z10stencil_cuPdS_ii)
        /*0020*/ 	.word	0x00000010


	//----- nvinfo : EIATTR_FRAME_SIZE
	.align		4
.L_5:
        /*0024*/ 	.byte	0x04, 0x11
        /*0026*/ 	.short	(.L_7 - .L_6)
	.align		4
.L_6:
        /*0028*/ 	.word	index@(_Z10stencil_cuPdS_ii)
        /*002c*/ 	.word	0x00000000


	//----- nvinfo : EIATTR_REGCOUNT
	.align		4
.L_7:
        /*0030*/ 	.byte	0x04, 0x2f
        /*0032*/ 	.short	(.L_9 - .L_8)
	.align		4
.L_8:
        /*0034*/ 	.word	index@(_Z7reduce0PdS_iiS_)
        /*0038*/ 	.word	0x0000000e


	//----- nvinfo : EIATTR_FRAME_SIZE
	.align		4
.L_9:
        /*003c*/ 	.byte	0x04, 0x11
        /*003e*/ 	.short	(.L_11 - .L_10)
	.align		4
.L_10:
        /*0040*/ 	.word	index@(_Z7reduce0PdS_iiS_)
        /*0044*/ 	.word	0x00000000


	//----- nvinfo : EIATTR_REGCOUNT
	.align		4
.L_11:
        /*0048*/ 	.byte	0x04, 0x2f
        /*004a*/ 	.short	(.L_13 - .L_12)
	.align		4
.L_12:
        /*004c*/ 	.word	index@(_Z7swap_cuPdS_ii)
        /*0050*/ 	.word	0x0000000a


	//----- nvinfo : EIATTR_FRAME_SIZE
	.align		4
.L_13:
        /*0054*/ 	.byte	0x04, 0x11
        /*0056*/ 	.short	(.L_15 - .L_14)
	.align		4
.L_14:
        /*0058*/ 	.word	index@(_Z7swap_cuPdS_ii)
        /*005c*/ 	.word	0x00000000


	//----- nvinfo : EIATTR_MIN_STACK_SIZE
	.align		4
.L_15:
        /*0060*/ 	.byte	0x04, 0x12
        /*0062*/ 	.short	(.L_17 - .L_16)
	.align		4
.L_16:
        /*0064*/ 	.word	index@(_Z7swap_cuPdS_ii)
        /*0068*/ 	.word	0x00000000


	//----- nvinfo : EIATTR_MIN_STACK_SIZE
	.align		4
.L_17:
        /*006c*/ 	.byte	0x04, 0x12
        /*006e*/ 	.short	(.L_19 - .L_18)
	.align		4
.L_18:
        /*0070*/ 	.word	index@(_Z7reduce0PdS_iiS_)
        /*0074*/ 	.word	0x00000000


	//----- nvinfo : EIATTR_MIN_STACK_SIZE
	.align		4
.L_19:
        /*0078*/ 	.byte	0x04, 0x12
        /*007a*/ 	.short	(.L_21 - .L_20)
	.align		4
.L_20:
        /*007c*/ 	.word	index@(_Z10stencil_cuPdS_ii)
        /*0080*/ 	.word	0x00000000


	//----- nvinfo : EIATTR_MIN_STACK_SIZE
	.align		4
.L_21:
        /*0084*/ 	.byte	0x04, 0x12
        /*0086*/ 	.short	(.L_23 - .L_22)
	.align		4
.L_22:
        /*0088*/ 	.word	index@(_Z13initialize_cuPdS_ii)
        /*008c*/ 	.word	0x00000000
.L_23:


//--------------------- .nv.compat                --------------------------
	.section	.nv.compat,"",@"SHT_CUDA_COMPAT_INFO"
	.align	4
        /*0000*/ 	.byte	0x02, 0x09, 0x00, 0x00, 0x02, 0x02, 0x01, 0x00, 0x02, 0x05, 0x05, 0x00, 0x03, 0x07, 0x01, 0x01
        /*0010*/ 	.byte	0x02, 0x03, 0x00, 0x00, 0x02, 0x06, 0x01, 0x00, 0x04, 0x0b, 0x08, 0x00, 0x01, 0x00, 0x00, 0x00
        /*0020*/ 	.byte	0x00, 0x00, 0x00, 0x00


//--------------------- .nv.info._Z7swap_cuPdS_ii --------------------------
	.section	.nv.info._Z7swap_cuPdS_ii,"",@"SHT_CUDA_INFO"
	.sectionflags	@""
	.align	4


	//----- nvinfo : EIATTR_CUDA_API_VERSION
	.align		4
        /*0000*/ 	.byte	0x04, 0x37
        /*0002*/ 	.short	(.L_25 - .L_24)
.L_24:
        /*0004*/ 	.word	0x00000082


	//----- nvinfo : EIATTR_KPARAM_INFO
	.align		4
.L_25:
        /*0008*/ 	.byte	0x04, 0x17
        /*000a*/ 	.short	(.L_27 - .L_26)
.L_26:
        /*000c*/ 	.word	0x00000000
        /*0010*/ 	.short	0x0003
        /*0012*/ 	.short	0x0014
        /*0014*/ 	.byte	0x00, 0xf0, 0x11, 0x00


	//----- nvinfo : EIATTR_KPARAM_INFO
	.align		4
.L_27:
        /*0018*/ 	.byte	0x04, 0x17
        /*001a*/ 	.short	(.L_29 - .L_28)
.L_28:
        /*001c*/ 	.word	0x00000000
        /*0020*/ 	.short	0x0002
        /*0022*/ 	.short	0x0010
        /*0024*/ 	.byte	0x00, 0xf0, 0x11, 0x00


	//----- nvinfo : EIATTR_KPARAM_INFO
	.align		4
.L_29:
        /*0028*/ 	.byte	0x04, 0x17
        /*002a*/ 	.short	(.L_31 - .L_30)
.L_30:
        /*002c*/ 	.word	0x00000000
        /*0030*/ 	.short	0x0001
        /*0032*/ 	.short	0x0008
        /*0034*/ 	.byte	0x00, 0xf5, 0x21, 0x00


	//----- nvinfo : EIATTR_KPARAM_INFO
	.align		4
.L_31:
        /*0038*/ 	.byte	0x04, 0x17
        /*003a*/ 	.short	(.L_33 - .L_32)
.L_32:
        /*003c*/ 	.word	0x00000000
        /*0040*/ 	.short	0x0000
        /*0042*/ 	.short	0x0000
        /*0044*/ 	.byte	0x00, 0xf5, 0x21, 0x00


	//----- nvinfo : EIATTR_SPARSE_MMA_MASK
	.align		4
.L_33:
        /*0048*/ 	.byte	0x03, 0x50
        /*004a*/ 	.short	0x0000


	//----- nvinfo : EIATTR_MAXREG_COUNT
	.align		4
        /*004c*/ 	.byte	0x03, 0x1b
        /*004e*/ 	.short	0x00ff


	//----- nvinfo : EIATTR_MERCURY_ISA_VERSION
	.align		4
        /*0050*/ 	.byte	0x03, 0x5f
        /*0052*/ 	.short	0x0101


	//----- nvinfo : EIATTR_VRC_CTA_INIT_COUNT
	.align		4
        /*0054*/ 	.byte	0x02, 0x4a
	.zero		1
	.zero		1


	//----- nvinfo : EIATTR_EXIT_INSTR_OFFSETS
	.align		4
        /*0058*/ 	.byte	0x04, 0x1c
        /*005a*/ 	.short	(.L_35 - .L_34)


	//   ....[0]....
.L_34:
        /*005c*/ 	.word	0x00000100


	//   ....[1]....
        /*0060*/ 	.word	0x00000190


	//----- nvinfo : EIATTR_CBANK_PARAM_SIZE
	.align		4
.L_35:
        /*0064*/ 	.byte	0x03, 0x19
        /*0066*/ 	.short	0x0018


	//----- nvinfo : EIATTR_PARAM_CBANK
	.align		4
        /*0068*/ 	.byte	0x04, 0x0a
        /*006a*/ 	.short	(.L_37 - .L_36)
	.align		4
.L_36:
        /*006c*/ 	.word	index@(.nv.constant0._Z7swap_cuPdS_ii)
        /*0070*/ 	.short	0x0380
        /*0072*/ 	.short	0x0018


	//----- nvinfo : EIATTR_SW_WAR
	.align		4
.L_37:
        /*0074*/ 	.byte	0x04, 0x36
        /*0076*/ 	.short	(.L_39 - .L_38)
.L_38:
        /*0078*/ 	.word	0x00000008
.L_39:


//--------------------- .nv.info._Z7reduce0PdS_iiS_ --------------------------
	.section	.nv.info._Z7reduce0PdS_iiS_,"",@"SHT_CUDA_INFO"
	.sectionflags	@""
	.align	4


	//----- nvinfo : EIATTR_CUDA_API_VERSION
	.align		4
        /*0000*/ 	.byte	0x04, 0x37
        /*0002*/ 	.short	(.L_41 - .L_40)
.L_40:
        /*0004*/ 	.word	0x00000082


	//----- nvinfo : EIATTR_KPARAM_INFO
	.align		4
.L_41:
        /*0008*/ 	.byte	0x04, 0x17
        /*000a*/ 	.short	(.L_43 - .L_42)
.L_42:
        /*000c*/ 	.word	0x00000000
        /*0010*/ 	.short	0x0004
        /*0012*/ 	.short	0x0018
        /*0014*/ 	.byte	0x00, 0xf5, 0x21, 0x00


	//----- nvinfo : EIATTR_KPARAM_INFO
	.align		4
.L_43:
        /*0018*/ 	.byte	0x04, 0x17
        /*001a*/ 	.short	(.L_45 - .L_44)
.L_44:
        /*001c*/ 	.word	0x00000000
        /*0020*/ 	.short	0x0003
        /*0022*/ 	.short	0x0014
        /*0024*/ 	.byte	0x00, 0xf0, 0x11, 0x00


	//----- nvinfo : EIATTR_KPARAM_INFO
	.align		4
.L_45:
        /*0028*/ 	.byte	0x04, 0x17
        /*002a*/ 	.short	(.L_47 - .L_46)
.L_46:
        /*002c*/ 	.word	0x00000000
        /*0030*/ 	.short	0x0002
        /*0032*/ 	.short	0x0010
        /*0034*/ 	.byte	0x00, 0xf0, 0x11, 0x00


	//----- nvinfo : EIATTR_KPARAM_INFO
	.align		4
.L_47:
        /*0038*/ 	.byte	0x04, 0x17
        /*003a*/ 	.short	(.L_49 - .L_48)
.L_48:
        /*003c*/ 	.word	0x00000000
        /*0040*/ 	.short	0x0001
        /*0042*/ 	.short	0x0008
        /*0044*/ 	.byte	0x00, 0xf5, 0x21, 0x00


	//----- nvinfo : EIATTR_KPARAM_INFO
	.align		4
.L_49:
        /*0048*/ 	.byte	0x04, 0x17
        /*004a*/ 	.short	(.L_51 - .L_50)
.L_50:
        /*004c*/ 	.word	0x00000000
        /*0050*/ 	.short	0x0000
        /*0052*/ 	.short	0x0000
        /*0054*/ 	.byte	0x00, 0xf5, 0x21, 0x00


	//----- nvinfo : EIATTR_SPARSE_MMA_MASK
	.align		4
.L_51:
        /*0058*/ 	.byte	0x03, 0x50
        /*005a*/ 	.short	0x0000


	//----- nvinfo : EIATTR_MAXREG_COUNT
	.align		4
        /*005c*/ 	.byte	0x03, 0x1b
        /*005e*/ 	.short	0x00ff


	//----- nvinfo : EIATTR_NUM_BARRIERS
	.align		4
        /*0060*/ 	.byte	0x02, 0x4c
        /*0062*/ 	.byte	0x01
	.zero		1


	//----- nvinfo : EIATTR_MERCURY_ISA_VERSION
	.align		4
        /*0064*/ 	.byte	0x03, 0x5f
        /*0066*/ 	.short	0x0101


	//----- nvinfo : EIATTR_VRC_CTA_INIT_COUNT
	.align		4
        /*0068*/ 	.byte	0x02, 0x4a
	.zero		1
	.zero		1


	//----- nvinfo : EIATTR_EXIT_INSTR_OFFSETS
	.align		4
        /*006c*/ 	.byte	0x04, 0x1c
        /*006e*/ 	.short	(.L_53 - .L_52)


	//   ....[0]....
.L_52:
        /*0070*/ 	.word	0x000002a0


	//   ....[1]....
        /*0074*/ 	.word	0x00000320


	//----- nvinfo : EIATTR_CRS_STACK_SIZE
	.align		4
.L_53:
        /*0078*/ 	.byte	0x04, 0x1e
        /*007a*/ 	.short	(.L_55 - .L_54)
.L_54:
        /*007c*/ 	.word	0x00000000


	//----- nvinfo : EIATTR_CBANK_PARAM_SIZE
	.align		4
.L_55:
        /*0080*/ 	.byte	0x03, 0x19
        /*0082*/ 	.short	0x0020


	//----- nvinfo : EIATTR_PARAM_CBANK
	.align		4
        /*0084*/ 	.byte	0x04, 0x0a
        /*0086*/ 	.short	(.L_57 - .L_56)
	.align		4
.L_56:
        /*0088*/ 	.word	index@(.nv.constant0._Z7reduce0PdS_iiS_)
        /*008c*/ 	.short	0x0380
        /*008e*/ 	.short	0x0020


	//----- nvinfo : EIATTR_SW_WAR
	.align		4
.L_57:
        /*0090*/ 	.byte	0x04, 0x36
        /*0092*/ 	.short	(.L_59 - .L_58)
.L_58:
        /*0094*/ 	.word	0x00000008
.L_59:


//--------------------- .nv.info._Z10stencil_cuPdS_ii --------------------------
	.section	.nv.info._Z10stencil_cuPdS_ii,"",@"SHT_CUDA_INFO"
	.sectionflags	@""
	.align	4


	//----- nvinfo : EIATTR_CUDA_API_VERSION
	.align		4
        /*0000*/ 	.byte	0x04, 0x37
        /*0002*/ 	.short	(.L_61 - .L_60)
.L_60:
        /*0004*/ 	.word	0x00000082


	//----- nvinfo : EIATTR_KPARAM_INFO
	.align		4
.L_61:
        /*0008*/ 	.byte	0x04, 0x17
        /*000a*/ 	.short	(.L_63 - .L_62)
.L_62:
        /*000c*/ 	.word	0x00000000
        /*0010*/ 	.short	0x0003
        /*0012*/ 	.short	0x0014
        /*0014*/ 	.byte	0x00, 0xf0, 0x11, 0x00


	//----- nvinfo : EIATTR_KPARAM_INFO
	.align		4
.L_63:
        /*0018*/ 	.byte	0x04, 0x17
        /*001a*/ 	.short	(.L_65 - .L_64)
.L_64:
        /*001c*/ 	.word	0x00000000
        /*0020*/ 	.short	0x0002
        /*0022*/ 	.short	0x0010
        /*0024*/ 	.byte	0x00, 0xf0, 0x11, 0x00


	//----- nvinfo : EIATTR_KPARAM_INFO
	.align		4
.L_65:
        /*0028*/ 	.byte	0x04, 0x17
        /*002a*/ 	.short	(.L_67 - .L_66)
.L_66:
        /*002c*/ 	.word	0x00000000
        /*0030*/ 	.short	0x0001
        /*0032*/ 	.short	0x0008
        /*0034*/ 	.byte	0x00, 0xf5, 0x21, 0x00


	//----- nvinfo : EIATTR_KPARAM_INFO
	.align		4
.L_67:
        /*0038*/ 	.byte	0x04, 0x17
        /*003a*/ 	.short	(.L_69 - .L_68)
.L_68:
        /*003c*/ 	.word	0x00000000
        /*0040*/ 	.short	0x0000
        /*0042*/ 	.short	0x0000
        /*0044*/ 	.byte	0x00, 0xf5, 0x21, 0x00


	//----- nvinfo : EIATTR_SPARSE_MMA_MASK
	.align		4
.L_69:
        /*0048*/ 	.byte	0x03, 0x50
        /*004a*/ 	.short	0x0000


	//----- nvinfo : EIATTR_MAXREG_COUNT
	.align		4
        /*004c*/ 	.byte	0x03, 0x1b
        /*004e*/ 	.short	0x00ff


	//----- nvinfo : EIATTR_MERCURY_ISA_VERSION
	.align		4
        /*0050*/ 	.byte	0x03, 0x5f
        /*0052*/ 	.short	0x0101


	//----- nvinfo : EIATTR_VRC_CTA_INIT_COUNT
	.align		4
        /*0054*/ 	.byte	0x02, 0x4a
	.zero		1
	.zero		1


	//----- nvinfo : EIATTR_EXIT_INSTR_OFFSETS
	.align		4
        /*0058*/ 	.byte	0x04, 0x1c
        /*005a*/ 	.short	(.L_71 - .L_70)


	//   ....[0]....
.L_70:
        /*005c*/ 	.word	0x00000100


	//   ....[1]....
        /*0060*/ 	.word	0x00000260


	//----- nvinfo : EIATTR_CBANK_PARAM_SIZE
	.align		4
.L_71:
        /*0064*/ 	.byte	0x03, 0x19
        /*0066*/ 	.short	0x0018


	//----- nvinfo : EIATTR_PARAM_CBANK
	.align		4
        /*0068*/ 	.byte	0x04, 0x0a
        /*006a*/ 	.short	(.L_73 - .L_72)
	.align		4
.L_72:
        /*006c*/ 	.word	index@(.nv.constant0._Z10stencil_cuPdS_ii)
        /*0070*/ 	.short	0x0380
        /*0072*/ 	.short	0x0018


	//----- nvinfo : EIATTR_SW_WAR
	.align		4
.L_73:
        /*0074*/ 	.byte	0x04, 0x36
        /*0076*/ 	.short	(.L_75 - .L_74)
.L_74:
        /*0078*/ 	.word	0x00000008
.L_75:


//--------------------- .nv.info._Z13initialize_cuPdS_ii --------------------------
	.section	.nv.info._Z13initialize_cuPdS_ii,"",@"SHT_CUDA_INFO"
	.sectionflags	@""
	.align	4


	//----- nvinfo : EIATTR_CUDA_API_VERSION
	.align		4
        /*0000*/ 	.byte	0x04, 0x37
        /*0002*/ 	.short	(.L_77 - .L_76)
.L_76:
        /*0004*/ 	.word	0x00000082


	//----- nvinfo : EIATTR_KPARAM_INFO
	.align		4
.L_77:
        /*0008*/ 	.byte	0x04, 0x17
        /*000a*/ 	.short	(.L_79 - .L_78)
.L_78:
        /*000c*/ 	.word	0x00000000
        /*0010*/ 	.short	0x0003
        /*0012*/ 	.short	0x0014
        /*0014*/ 	.byte	0x00, 0xf0, 0x11, 0x00


	//----- nvinfo : EIATTR_KPARAM_INFO
	.align		4
.L_79:
        /*0018*/ 	.byte	0x04, 0x17
        /*001a*/ 	.short	(.L_81 - .L_80)
.L_80:
        /*001c*/ 	.word	0x00000000
        /*0020*/ 	.short	0x0002
        /*0022*/ 	.short	0x0010
        /*0024*/ 	.byte	0x00, 0xf0, 0x11, 0x00


	//----- nvinfo : EIATTR_KPARAM_INFO
	.align		4
.L_81:
        /*0028*/ 	.byte	0x04, 0x17
        /*002a*/ 	.short	(.L_83 - .L_82)
.L_82:
        /*002c*/ 	.word	0x00000000
        /*0030*/ 	.short	0x0001
        /*0032*/ 	.short	0x0008
        /*0034*/ 	.byte	0x00, 0xf5, 0x21, 0x00


	//----- nvinfo : EIATTR_KPARAM_INFO
	.align		4
.L_83:
        /*0038*/ 	.byte	0x04, 0x17
        /*003a*/ 	.short	(.L_85 - .L_84)
.L_84:
        /*003c*/ 	.word	0x00000000
        /*0040*/ 	.short	0x0000
        /*0042*/ 	.short	0x0000
        /*0044*/ 	.byte	0x00, 0xf5, 0x21, 0x00


	//----- nvinfo : EIATTR_SPARSE_MMA_MASK
	.align		4
.L_85:
        /*0048*/ 	.byte	0x03, 0x50
        /*004a*/ 	.short	0x0000


	//----- nvinfo : EIATTR_MAXREG_COUNT
	.align		4
        /*004c*/ 	.byte	0x03, 0x1b
        /*004e*/ 	.short	0x00ff


	//----- nvinfo : EIATTR_MERCURY_ISA_VERSION
	.align		4
        /*0050*/ 	.byte	0x03, 0x5f
        /*0052*/ 	.short	0x0101


	//----- nvinfo : EIATTR_VRC_CTA_INIT_COUNT
	.align		4
        /*0054*/ 	.byte	0x02, 0x4a
	.zero		1
	.zero		1


	//----- nvinfo : EIATTR_EXIT_INSTR_OFFSETS
	.align		4
        /*0058*/ 	.byte	0x04, 0x1c
        /*005a*/ 	.short	(.L_87 - .L_86)


	//   ....[0]....
.L_86:
        /*005c*/ 	.word	0x00000070


	//   ....[1]....
        /*0060*/ 	.word	0x00000110


	//----- nvinfo : EIATTR_CBANK_PARAM_SIZE
	.align		4
.L_87:
        /*0064*/ 	.byte	0x03, 0x19
        /*0066*/ 	.short	0x0018


	//----- nvinfo : EIATTR_PARAM_CBANK
	.align		4
        /*0068*/ 	.byte	0x04, 0x0a
        /*006a*/ 	.short	(.L_89 - .L_88)
	.align		4
.L_88:
        /*006c*/ 	.word	index@(.nv.constant0._Z13initialize_cuPdS_ii)
        /*0070*/ 	.short	0x0380
        /*0072*/ 	.short	0x0018


	//----- nvinfo : EIATTR_SW_WAR
	.align		4
.L_89:
        /*0074*/ 	.byte	0x04, 0x36
        /*0076*/ 	.short	(.L_91 - .L_90)
.L_90:
        /*0078*/ 	.word	0x00000008
.L_91:


//--------------------- .nv.callgraph             --------------------------
	.section	.nv.callgraph,"",@"SHT_CUDA_CALLGRAPH"
	.align	4
	.sectionentsize	8
	.align		4
        /*0000*/ 	.word	0x00000000
	.align		4
        /*0004*/ 	.word	0xffffffff
	.align		4
        /*0008*/ 	.word	0x00000000
	.align		4
        /*000c*/ 	.word	0xfffffffe
	.align		4
        /*0010*/ 	.word	0x00000000
	.align		4
        /*0014*/ 	.word	0xfffffffd
	.align		4
        /*0018*/ 	.word	0x00000000
	.align		4
        /*001c*/ 	.word	0xfffffffc


//--------------------- .text._Z7swap_cuPdS_ii    --------------------------
	.section	.text._Z7swap_cuPdS_ii,"ax",@progbits
	.align	128
        .global         _Z7swap_cuPdS_ii
        .type           _Z7swap_cuPdS_ii,@function
        .size           _Z7swap_cuPdS_ii,(.L_x_8 - _Z7swap_cuPdS_ii)
        .other          _Z7swap_cuPdS_ii,@"STO_CUDA_ENTRY STV_DEFAULT"
_Z7swap_cuPdS_ii:
.text._Z7swap_cuPdS_ii:
[----:B------:R-:W-:Y:S01]  /*0000*/  LDC R1, c[0x0][0x37c] ;  /* 0x0000df00ff017b82 */ /* 0x000fe20000000800 */
[----:B------:R-:W0:Y:S07]  /*0010*/  S2R R5, SR_TID.Y ;  /* 0x0000000000057919 */ /* 0x000e2e0000002200 */
[----:B------:R-:W1:Y:S01]  /*0020*/  LDC R0, c[0x0][0x360] ;  /* 0x0000d800ff007b82 */ /* 0x000e620000000800 */
[----:B------:R-:W2:Y:S01]  /*0030*/  LDCU.64 UR6, c[0x0][0x390] ;  /* 0x00007200ff0677ac */ /* 0x000ea20008000a00 */
[----:B------:R-:W1:Y:S06]  /*0040*/  S2R R3, SR_TID.X ;  /* 0x0000000000037919 */ /* 0x000e6c0000002100 */
[----:B------:R-:W0:Y:S08]  /*0050*/  S2UR UR5, SR_CTAID.Y ;  /* 0x00000000000579c3 */ /* 0x000e300000002600 */
[----:B------:R-:W0:Y:S08]  /*0060*/  LDC R2, c[0x0][0x364] ;  /* 0x0000d900ff027b82 */ /* 0x000e300000000800 */
[----:B------:R-:W1:Y:S01]  /*0070*/  S2UR UR4, SR_CTAID.X ;  /* 0x00000000000479c3 */ /* 0x000e620000002500 */
[----:B0-----:R-:W-:Y:S01]  /*0080*/  IMAD R2, R2, UR5, R5 ;  /* 0x0000000502027c24 */ /* 0x001fe2000f8e0205 */
[----:B--2---:R-:W-:-:S04]  /*0090*/  UIADD3 UR5, UPT, UPT, UR6, -0x1, URZ ;  /* 0xffffffff06057890 */ /* 0x004fc8000fffe0ff */
[----:B------:R-:W-:Y:S01]  /*00a0*/  IADD3 R5, PT, PT, R2, 0x1, RZ ;  /* 0x0000000102057810 */ /* 0x000fe20007ffe0ff */
[----:B-1----:R-:W-:Y:S01]  /*00b0*/  IMAD R0, R0, UR4, R3 ;  /* 0x0000000400007c24 */ /* 0x002fe2000f8e0203 */
[----:B------:R-:W-:Y:S02]  /*00c0*/  UIADD3 UR4, UPT, UPT, UR7, -0x1, URZ ;  /* 0xffffffff07047890 */ /* 0x000fe4000fffe0ff */
[----:B------:R-:W-:Y:S02]  /*00d0*/  ISETP.GE.AND P0, PT, R5, UR5, PT ;  /* 0x0000000505007c0c */ /* 0x000fe4000bf06270 */
[----:B------:R-:W-:-:S04]  /*00e0*/  IADD3 R0, PT, PT, R0, 0x1, RZ ;  /* 0x0000000100007810 */ /* 0x000fc80007ffe0ff */
[----:B------:R-:W-:-:S13]  /*00f0*/  ISETP.GE.OR P0, PT, R0, UR4, P0 ;  /* 0x0000000400007c0c */ /* 0x000fda0008706670 */
[----:B------:R-:W-:Y:S05]  /*0100*/  @P0 EXIT ;  /* 0x000000000000094d */ /* 0x000fea0003800000 */
[----:B------:R-:W0:Y:S01]  /*0110*/  LDC.64 R2, c[0x0][0x388] ;  /* 0x0000e200ff027b82 */ /* 0x000e220000000a00 */
[----:B------:R-:W1:Y:S01]  /*0120*/  LDCU.64 UR4, c[0x0][0x358] ;  /* 0x00006b00ff0477ac */ /* 0x000e620008000a00 */
[----:B------:R-:W-:-:S06]  /*0130*/  IMAD R7, R5, UR6, R0 ;  /* 0x0000000605077c24 */ /* 0x000fcc000f8e0200 */
[----:B------:R-:W2:Y:S01]  /*0140*/  LDC.64 R4, c[0x0][0x380] ;  /* 0x0000e000ff047b82 */ /* 0x000ea20000000a00 */
[----:B0-----:R-:W-:-:S06]  /*0150*/  IMAD.WIDE R2, R7, 0x8, R2 ;  /* 0x0000000807027825 */ /* 0x001fcc00078e0202 */
[----:B-1----:R-:W3:Y:S01]  /*0160*/  LDG.E.64 R2, desc[UR4][R2.64] ;  /* 0x0000000402027981 */ /* 0x002ee2000c1e1b00 */
[----:B--2---:R-:W-:-:S05]  /*0170*/  IMAD.WIDE R4, R7, 0x8, R4 ;  /* 0x0000000807047825 */ /* 0x004fca00078e0204 */
[----:B---3--:R-:W-:Y:S01]  /*0180*/  STG.E.64 desc[UR4][R4.64], R2 ;  /* 0x0000000204007986 */ /* 0x008fe2000c101b04 */
[----:B------:R-:W-:Y:S05]  /*0190*/  EXIT ;  /* 0x000000000000794d */ /* 0x000fea0003800000 */
.L_x_0:
[----:B------:R-:W-:-:S00]  /*01a0*/  BRA `(.L_x_0) ;  /* 0xfffffffc00fc7947 */ /* 0x000fc0000383ffff */
[----:B------:R-:W-:-:S00]  /*01b0*/  NOP ;  /* 0x0000000000007918 */ /* 0x000fc00000000000 */
        /* <DEDUP_REMOVED lines=12> */
.L_x_8:


//--------------------- .text._Z7reduce0PdS_iiS_  --------------------------
	.section	.text._Z7reduce0PdS_iiS_,"ax",@progbits
	.align	128
        .global         _Z7reduce0PdS_iiS_
        .type           _Z7reduce0PdS_iiS_,@function
        .size           _Z7reduce0PdS_iiS_,(.L_x_9 - _Z7reduce0PdS_iiS_)
        .other          _Z7reduce0PdS_iiS_,@"STO_CUDA_ENTRY STV_DEFAULT"
_Z7reduce0PdS_iiS_:
.text._Z7reduce0PdS_iiS_:
[----:B------:R-:W-:Y:S01]  /*0000*/  LDC R1, c[0x0][0x37c] ;  /* 0x0000df00ff017b82 */ /* 0x000fe20000000800 */
[----:B------:R-:W0:Y:S01]  /*0010*/  S2R R11, SR_TID.X ;  /* 0x00000000000b7919 */ /* 0x000e220000002100 */
[----:B------:R-:W1:Y:S06]  /*0020*/  LDCU.64 UR4, c[0x0][0x390] ;  /* 0x00007200ff0477ac */ /* 0x000e6c0008000a00 */
[----:B------:R-:W2:Y:S01]  /*0030*/  LDC.64 R2, c[0x0][0x380] ;  /* 0x0000e000ff027b82 */ /* 0x000ea20000000a00 */
[----:B------:R-:W0:Y:S01]  /*0040*/  S2R R0, SR_CTAID.X ;  /* 0x0000000000007919 */ /* 0x000e220000002500 */
[----:B------:R-:W0:Y:S01]  /*0050*/  LDCU UR8, c[0x0][0x360] ;  /* 0x00006c00ff0877ac */ /* 0x000e220008000800 */
[----:B------:R-:W3:Y:S05]  /*0060*/  LDCU.64 UR6, c[0x0][0x358] ;  /* 0x00006b00ff0677ac */ /* 0x000eea0008000a00 */
[----:B------:R-:W4:Y:S01]  /*0070*/  LDC.64 R4, c[0x0][0x388] ;  /* 0x0000e200ff047b82 */ /* 0x000f220000000a00 */
[----:B-1----:R-:W-:Y:S01]  /*0080*/  UIMAD UR4, UR5, UR4, URZ ;  /* 0x00000004050472a4 */ /* 0x002fe2000f8e02ff */
[----:B0-----:R-:W-:-:S05]  /*0090*/  IMAD R7, R0, UR8, R11 ;  /* 0x0000000800077c24 */ /* 0x001fca000f8e020b */
[----:B------:R-:W-:-:S13]  /*00a0*/  ISETP.GE.U32.AND P0, PT, R7, UR4, PT ;  /* 0x0000000407007c0c */ /* 0x000fda000bf06070 */
[----:B--2---:R-:W-:-:S04]  /*00b0*/  @!P0 IMAD.WIDE.U32 R2, R7, 0x8, R2 ;  /* 0x0000000807028825 */ /* 0x004fc800078e0002 */
[----:B----4-:R-:W-:Y:S02]  /*00c0*/  @!P0 IMAD.WIDE.U32 R4, R7, 0x8, R4 ;  /* 0x0000000807048825 */ /* 0x010fe400078e0004 */
[----:B---3--:R-:W2:Y:S04]  /*00d0*/  @!P0 LDG.E.64 R2, desc[UR6][R2.64] ;  /* 0x0000000602028981 */ /* 0x008ea8000c1e1b00 */
[----:B------:R-:W2:Y:S01]  /*00e0*/  @!P0 LDG.E.64 R4, desc[UR6][R4.64] ;  /* 0x0000000604048981 */ /* 0x000ea2000c1e1b00 */
[----:B------:R-:W0:Y:S01]  /*00f0*/  S2UR UR5, SR_CgaCtaId ;  /* 0x00000000000579c3 */ /* 0x000e220000008800 */
[----:B------:R-:W-:Y:S01]  /*0100*/  UMOV UR4, 0x400 ;  /* 0x0000040000047882 */ /* 0x000fe20000000000 */
[----:B------:R-:W-:Y:S02]  /*0110*/  UISETP.GE.U32.AND UP0, UPT, UR8, 0x2, UPT ;  /* 0x000000020800788c */ /* 0x000fe4000bf06070 */
[----:B0-----:R-:W-:-:S06]  /*0120*/  ULEA UR4, UR5, UR4, 0x18 ;  /* 0x0000000405047291 */ /* 0x001fcc000f8ec0ff */
[----:B------:R-:W-:Y:S01]  /*0130*/  LEA R9, R11, UR4, 0x3 ;  /* 0x000000040b097c11 */ /* 0x000fe2000f8e18ff */
[----:B--2---:R-:W-:-:S08]  /*0140*/  @!P0 DADD R6, R2, -R4 ;  /* 0x0000000002068229 */ /* 0x004fd00000000804 */
[----:B------:R-:W-:-:S07]  /*0150*/  @!P0 DADD R6, -RZ, |R6| ;  /* 0x00000000ff068229 */ /* 0x000fce0000000506 */
[----:B------:R0:W-:Y:S01]  /*0160*/  @!P0 STS.64 [R9], R6 ;  /* 0x0000000609008388 */ /* 0x0001e20000000a00 */
[----:B------:R-:W-:Y:S06]  /*0170*/  BAR.SYNC.DEFER_BLOCKING 0x0 ;  /* 0x0000000000007b1d */ /* 0x000fec0000010000 */
[----:B------:R-:W-:Y:S05]  /*0180*/  BRA.U !UP0, `(.L_x_1) ;  /* 0x0000000108407547 */ /* 0x000fea000b800000 */
[----:B------:R-:W-:-:S05]  /*0190*/  UMOV UR4, 0x1 ;  /* 0x0000000100047882 */ /* 0x000fca0000000000 */
.L_x_4:
[----:B-1----:R-:W-:Y:S01]  /*01a0*/  MOV R4, UR4 ;  /* 0x0000000400047c02 */ /* 0x002fe20008000f00 */
[----:B------:R-:W-:Y:S01]  /*01b0*/  USHF.L.U32 UR4, UR4, 0x1, URZ ;  /* 0x0000000104047899 */ /* 0x000fe200080006ff */
[----:B------:R-:W-:Y:S03]  /*01c0*/  BSSY.RECONVERGENT B0, `(.L_x_2) ;  /* 0x0000009000007945 */ /* 0x000fe60003800200 */
[----:B------:R-:W-:-:S06]  /*01d0*/  UIADD3 UR5, UPT, UPT, UR4, -0x1, URZ ;  /* 0xffffffff04057890 */ /* 0x000fcc000fffe0ff */
[----:B------:R-:W-:-:S13]  /*01e0*/  LOP3.LUT P0, RZ, R11, UR5, RZ, 0xc0, !PT ;  /* 0x000000050bff7c12 */ /* 0x000fda000f80c0ff */
[----:B------:R-:W-:Y:S05]  /*01f0*/  @P0 BRA `(.L_x_3) ;  /* 0x0000000000140947 */ /* 0x000fea0003800000 */
[----:B------:R-:W-:Y:S01]  /*0200*/  LEA R4, R4, R9, 0x3 ;  /* 0x0000000904047211 */ /* 0x000fe200078e18ff */
[----:B------:R-:W-:Y:S05]  /*0210*/  LDS.64 R2, [R9] ;  /* 0x0000000009027984 */ /* 0x000fea0000000a00 */
[----:B------:R-:W1:Y:S02]  /*0220*/  LDS.64 R4, [R4] ;  /* 0x0000000004047984 */ /* 0x000e640000000a00 */
[----:B-1----:R-:W-:-:S14]  /*0230*/  DSETP.GEU.AND P0, PT, R2, R4, PT ;  /* 0x000000040200722a */ /* 0x002fdc0003f0e000 */
[----:B------:R1:W-:Y:S02]  /*0240*/  @!P0 STS.64 [R9], R4 ;  /* 0x0000000409008388 */ /* 0x0003e40000000a00 */
.L_x_3:
[----:B------:R-:W-:Y:S05]  /*0250*/  BSYNC.RECONVERGENT B0 ;  /* 0x0000000000007941 */ /* 0x000fea0003800200 */
.L_x_2:
[----:B------:R-:W-:Y:S01]  /*0260*/  BAR.SYNC.DEFER_BLOCKING 0x0 ;  /* 0x0000000000007b1d */ /* 0x000fe20000010000 */
[----:B------:R-:W-:-:S09]  /*0270*/  UISETP.GE.U32.AND UP0, UPT, UR4, UR8, UPT ;  /* 0x000000080400728c */ /* 0x000fd2000bf06070 */
[----:B------:R-:W-:Y:S05]  /*0280*/  BRA.U !UP0, `(.L_x_4) ;  /* 0xfffffffd08c47547 */ /* 0x000fea000b83ffff */
.L_x_1:
[----:B------:R-:W-:-:S13]  /*0290*/  ISETP.NE.AND P0, PT, R11, RZ, PT ;  /* 0x000000ff0b00720c */ /* 0x000fda0003f05270 */
[----:B------:R-:W-:Y:S05]  /*02a0*/  @P0 EXIT ;  /* 0x000000000000094d */ /* 0x000fea0003800000 */
[----:B------:R-:W2:Y:S01]  /*02b0*/  S2UR UR5, SR_CgaCtaId ;  /* 0x00000000000579c3 */ /* 0x000ea20000008800 */
[----:B------:R-:W-:-:S07]  /*02c0*/  UMOV UR4, 0x400 ;  /* 0x0000040000047882 */ /* 0x000fce0000000000 */
[----:B-1----:R-:W1:Y:S01]  /*02d0*/  LDC.64 R4, c[0x0][0x398] ;  /* 0x0000e600ff047b82 */ /* 0x002e620000000a00 */
[----:B--2---:R-:W-:Y:S01]  /*02e0*/  ULEA UR4, UR5, UR4, 0x18 ;  /* 0x0000000405047291 */ /* 0x004fe2000f8ec0ff */
[----:B-1----:R-:W-:-:S08]  /*02f0*/  IMAD.WIDE.U32 R4, R0, 0x8, R4 ;  /* 0x0000000800047825 */ /* 0x002fd000078e0004 */
[----:B------:R-:W1:Y:S04]  /*0300*/  LDS.64 R2, [UR4] ;  /* 0x00000004ff027984 */ /* 0x000e680008000a00 */
[----:B-1----:R-:W-:Y:S01]  /*0310*/  STG.E.64 desc[UR6][R4.64], R2 ;  /* 0x0000000204007986 */ /* 0x002fe2000c101b06 */
[----:B------:R-:W-:Y:S05]  /*0320*/  EXIT ;  /* 0x000000000000794d */ /* 0x000fea0003800000 */
.L_x_5:
        /* <DEDUP_REMOVED lines=13> */
.L_x_9:


//--------------------- .text._Z10stencil_cuPdS_ii --------------------------
	.section	.text._Z10stencil_cuPdS_ii,"ax",@progbits
	.align	128
        .global         _Z10stencil_cuPdS_ii
        .type           _Z10stencil_cuPdS_ii,@function
        .size           _Z10stencil_cuPdS_ii,(.L_x_10 - _Z10stencil_cuPdS_ii)
        .other          _Z10stencil_cuPdS_ii,@"STO_CUDA_ENTRY STV_DEFAULT"
_Z10stencil_cuPdS_ii:
.text._Z10stencil_cuPdS_ii:
[----:B------:R-:W-:Y:S01]  /*0000*/  LDC R1, c[0x0][0x37c] ;  /* 0x0000df00ff017b82 */ /* 0x000fe20000000800 */
[----:B------:R-:W0:Y:S07]  /*0010*/  S2R R5, SR_TID.Y ;  /* 0x0000000000057919 */ /* 0x000e2e0000002200 */
[----:B------:R-:W1:Y:S01]  /*0020*/  LDC R7, c[0x0][0x360] ;  /* 0x0000d800ff077b82 */ /* 0x000e620000000800 */
[----:B------:R-:W1:Y:S07]  /*0030*/  S2R R0, SR_TID.X ;  /* 0x0000000000007919 */ /* 0x000e6e0000002100 */
[----:B------:R-:W0:Y:S08]  /*0040*/  S2UR UR5, SR_CTAID.Y ;  /* 0x00000000000579c3 */ /* 0x000e300000002600 */
[----:B------:R-:W0:Y:S08]  /*0050*/  LDC R8, c[0x0][0x364] ;  /* 0x0000d900ff087b82 */ /* 0x000e300000000800 */
[----:B------:R-:W1:Y:S08]  /*0060*/  S2UR UR4, SR_CTAID.X ;  /* 0x00000000000479c3 */ /* 0x000e700000002500 */
[----:B------:R-:W2:Y:S01]  /*0070*/  LDC.64 R2, c[0x0][0x390] ;  /* 0x0000e400ff027b82 */ /* 0x000ea20000000a00 */
[----:B0-----:R-:W-:-:S02]  /*0080*/  IMAD R8, R8, UR5, R5 ;  /* 0x0000000508087c24 */ /* 0x001fc4000f8e0205 */
[----:B-1----:R-:W-:-:S03]  /*0090*/  IMAD R7, R7, UR4, R0 ;  /* 0x0000000407077c24 */ /* 0x002fc6000f8e0200 */
[----:B------:R-:W-:Y:S02]  /*00a0*/  IADD3 R0, PT, PT, R8, 0x1, RZ ;  /* 0x0000000108007810 */ /* 0x000fe40007ffe0ff */
[----:B--2---:R-:W-:Y:S02]  /*00b0*/  IADD3 R5, PT, PT, R2, -0x1, RZ ;  /* 0xffffffff02057810 */ /* 0x004fe40007ffe0ff */
[----:B------:R-:W-:Y:S02]  /*00c0*/  IADD3 R4, PT, PT, R3, -0x1, RZ ;  /* 0xffffffff03047810 */ /* 0x000fe40007ffe0ff */
[----:B------:R-:W-:Y:S02]  /*00d0*/  IADD3 R3, PT, PT, R7, 0x1, RZ ;  /* 0x0000000107037810 */ /* 0x000fe40007ffe0ff */
[----:B------:R-:W-:-:S04]  /*00e0*/  ISETP.GE.AND P0, PT, R0, R5, PT ;  /* 0x000000050000720c */ /* 0x000fc80003f06270 */
[----:B------:R-:W-:-:S13]  /*00f0*/  ISETP.GE.OR P0, PT, R3, R4, P0 ;  /* 0x000000040300720c */ /* 0x000fda0000706670 */
[----:B------:R-:W-:Y:S05]  /*0100*/  @P0 EXIT ;  /* 0x000000000000094d */ /* 0x000fea0003800000 */
[----:B------:R-:W0:Y:S01]  /*0110*/  LDC.64 R4, c[0x0][0x380] ;  /* 0x0000e000ff047b82 */ /* 0x000e220000000a00 */
[----:B------:R-:W1:Y:S01]  /*0120*/  LDCU.64 UR4, c[0x0][0x358] ;  /* 0x00006b00ff0477ac */ /* 0x000e620008000a00 */
[-C--:B------:R-:W-:Y:S02]  /*0130*/  IMAD R0, R0, R2.reuse, R7 ;  /* 0x0000000200007224 */ /* 0x080fe400078e0207 */
[----:B------:R-:W-:-:S03]  /*0140*/  IMAD R3, R8, R2, R3 ;  /* 0x0000000208037224 */ /* 0x000fc600078e0203 */
[----:B------:R-:W-:-:S05]  /*0150*/  IADD3 R7, PT, PT, R0, 0x2, RZ ;  /* 0x0000000200077810 */ /* 0x000fca0007ffe0ff */
[----:B0-----:R-:W-:-:S05]  /*0160*/  IMAD.WIDE R6, R7, 0x8, R4 ;  /* 0x0000000807067825 */ /* 0x001fca00078e0204 */
[----:B-1----:R-:W2:Y:S01]  /*0170*/  LDG.E.64 R8, desc[UR4][R6.64] ;  /* 0x0000000406087981 */ /* 0x002ea2000c1e1b00 */
[----:B------:R-:W-:-:S03]  /*0180*/  IMAD.WIDE R12, R3, 0x8, R4 ;  /* 0x00000008030c7825 */ /* 0x000fc600078e0204 */
[----:B------:R-:W2:Y:S01]  /*0190*/  LDG.E.64 R10, desc[UR4][R6.64+-0x10] ;  /* 0xfffff004060a7981 */ /* 0x000ea2000c1e1b00 */
[----:B------:R-:W-:-:S03]  /*01a0*/  LEA R3, R2, R3, 0x1 ;  /* 0x0000000302037211 */ /* 0x000fc600078e08ff */
[----:B------:R-:W3:Y:S02]  /*01b0*/  LDG.E.64 R12, desc[UR4][R12.64] ;  /* 0x000000040c0c7981 */ /* 0x000ee4000c1e1b00 */
[----:B------:R-:W-:Y:S02]  /*01c0*/  IMAD.WIDE R4, R3, 0x8, R4 ;  /* 0x0000000803047825 */ /* 0x000fe400078e0204 */
[----:B------:R-:W0:Y:S04]  /*01d0*/  LDC.64 R2, c[0x0][0x388] ;  /* 0x0000e200ff027b82 */ /* 0x000e280000000a00 */
[----:B------:R-:W4:Y:S01]  /*01e0*/  LDG.E.64 R4, desc[UR4][R4.64] ;  /* 0x0000000404047981 */ /* 0x000f22000c1e1b00 */
[----:B--2---:R-:W-:Y:S01]  /*01f0*/  DADD R8, R8, R10 ;  /* 0x0000000008087229 */ /* 0x004fe2000000000a */
[----:B------:R-:W-:-:S05]  /*0200*/  IADD3 R11, PT, PT, R0, 0x1, RZ ;  /* 0x00000001000b7810 */ /* 0x000fca0007ffe0ff */
[----:B0-----:R-:W-:Y:S02]  /*0210*/  IMAD.WIDE R2, R11, 0x8, R2 ;  /* 0x000000080b027825 */ /* 0x001fe400078e0202 */
[----:B---3--:R-:W-:-:S08]  /*0220*/  DADD R8, R8, R12 ;  /* 0x0000000008087229 */ /* 0x008fd0000000000c */
[----:B----4-:R-:W-:-:S08]  /*0230*/  DADD R8, R8, R4 ;  /* 0x0000000008087229 */ /* 0x010fd00000000004 */
[----:B------:R-:W-:-:S07]  /*0240*/  DMUL R8, R8, 0.25 ;  /* 0x3fd0000008087828 */ /* 0x000fce0000000000 */
[----:B------:R-:W-:Y:S01]  /*0250*/  STG.E.64 desc[UR4][R2.64], R8 ;  /* 0x0000000802007986 */ /* 0x000fe2000c101b04 */
[----:B------:R-:W-:Y:S05]  /*0260*/  EXIT ;  /* 0x000000000000794d */ /* 0x000fea0003800000 */
.L_x_6:
        /* <DEDUP_REMOVED lines=9> */
.L_x_10:


//--------------------- .text._Z13initialize_cuPdS_ii --------------------------
	.section	.text._Z13initialize_cuPdS_ii,"ax",@progbits
	.align	128
        .global         _Z13initialize_cuPdS_ii
        .type           _Z13initialize_cuPdS_ii,@function
        .size           _Z13initialize_cuPdS_ii,(.L_x_11 - _Z13initialize_cuPdS_ii)
        .other          _Z13initialize_cuPdS_ii,@"STO_CUDA_ENTRY STV_DEFAULT"
_Z13initialize_cuPdS_ii:
.text._Z13initialize_cuPdS_ii:
[----:B------:R-:W-:Y:S01]  /*0000*/  LDC R1, c[0x0][0x37c] ;  /* 0x0000df00ff017b82 */ /* 0x000fe20000000800 */
[----:B------:R-:W0:Y:S07]  /*0010*/  S2R R0, SR_TID.X ;  /* 0x0000000000007919 */ /* 0x000e2e0000002100 */
[----:B------:R-:W0:Y:S01]  /*0020*/  S2UR UR4, SR_CTAID.X ;  /* 0x00000000000479c3 */ /* 0x000e220000002500 */
[----:B------:R-:W1:Y:S07]  /*0030*/  LDCU UR5, c[0x0][0x394] ;  /* 0x00007280ff0577ac */ /* 0x000e6e0008000800 */
[----:B------:R-:W0:Y:S02]  /*0040*/  LDC R9, c[0x0][0x360] ;  /* 0x0000d800ff097b82 */ /* 0x000e240000000800 */
[----:B0-----:R-:W-:-:S05]  /*0050*/  IMAD R9, R9, UR4, R0 ;  /* 0x0000000409097c24 */ /* 0x001fca000f8e0200 */
[----:B-1----:R-:W-:-:S13]  /*0060*/  ISETP.GE.AND P0, PT, R9, UR5, PT ;  /* 0x0000000509007c0c */ /* 0x002fda000bf06270 */
[----:B------:R-:W-:Y:S05]  /*0070*/  @P0 EXIT ;  /* 0x000000000000094d */ /* 0x000fea0003800000 */
[----:B------:R-:W0:Y:S01]  /*0080*/  LDC.64 R2, c[0x0][0x380] ;  /* 0x0000e000ff027b82 */ /* 0x000e220000000a00 */
[----:B------:R-:W1:Y:S01]  /*0090*/  LDCU.64 UR4, c[0x0][0x358] ;  /* 0x00006b00ff0477ac */ /* 0x000e620008000a00 */
[----:B------:R-:W-:Y:S01]  /*00a0*/  HFMA2 R6, -RZ, RZ, 0, 0 ;  /* 0x00000000ff067431 */ /* 0x000fe200000001ff */
[----:B------:R-:W-:-:S05]  /*00b0*/  MOV R7, 0x3ff00000 ;  /* 0x3ff0000000077802 */ /* 0x000fca0000000f00 */
[----:B------:R-:W2:Y:S01]  /*00c0*/  LDC.64 R4, c[0x0][0x388] ;  /* 0x0000e200ff047b82 */ /* 0x000ea20000000a00 */
[----:B0-----:R-:W-:-:S05]  /*00d0*/  IMAD.WIDE R2, R9, 0x8, R2 ;  /* 0x0000000809027825 */ /* 0x001fca00078e0202 */
[----:B-1----:R-:W-:Y:S01]  /*00e0*/  STG.E.64 desc[UR4][R2.64], R6 ;  /* 0x0000000602007986 */ /* 0x002fe2000c101b04 */
[----:B--2---:R-:W-:-:S05]  /*00f0*/  IMAD.WIDE R4, R9, 0x8, R4 ;  /* 0x0000000809047825 */ /* 0x004fca00078e0204 */
[----:B------:R-:W-:Y:S01]  /*0100*/  STG.E.64 desc[UR4][R4.64], R6 ;  /* 0x0000000604007986 */ /* 0x000fe2000c101b04 */
[----:B------:R-:W-:Y:S05]  /*0110*/  EXIT ;  /* 0x000000000000794d */ /* 0x000fea0003800000 */
.L_x_7:
        /* <DEDUP_REMOVED lines=14> */
.L_x_11:


//--------------------- .nv.shared._Z7swap_cuPdS_ii --------------------------
	.section	.nv.shared._Z7swap_cuPdS_ii,"aw",@nobits
	.sectionflags	@""
	.align	16
	.zero		1024


//--------------------- .nv.shared.reserved.0     --------------------------
	.section	.nv.shared.reserved.0,"aw",@nobits
	.weak		__nv_reservedSMEM_offset_0_alias
	.size		__nv_reservedSMEM_offset_0_alias, 0, 64
	.other		__nv_reservedSMEM_offset_0_alias,@"STO_CUDA_RESERVED_SHARED STV_DEFAULT"
__nv_reservedSMEM_offset_0_alias:
	.zero		0
	.zero		64


//--------------------- .nv.shared._Z7reduce0PdS_iiS_ --------------------------
	.section	.nv.shared._Z7reduce0PdS_iiS_,"aw",@nobits
	.sectionflags	@""
	.align	16
	.zero		1024


//--------------------- .nv.shared._Z10stencil_cuPdS_ii --------------------------
	.section	.nv.shared._Z10stencil_cuPdS_ii,"aw",@nobits
	.sectionflags	@""
	.align	16
	.zero		1024


//--------------------- .nv.shared._Z13initialize_cuPdS_ii --------------------------
	.section	.nv.shared._Z13initialize_cuPdS_ii,"aw",@nobits
	.sectionflags	@""
	.align	16
	.zero		1024


//--------------------- .nv.constant0._Z7swap_cuPdS_ii --------------------------
	.section	.nv.constant0._Z7swap_cuPdS_ii,"a",@progbits
	.sectionflags	@""
	.align	4
.nv.constant0._Z7swap_cuPdS_ii:
	.zero		920


//--------------------- .nv.constant0._Z7reduce0PdS_iiS_ --------------------------
	.section	.nv.constant0._Z7reduce0PdS_iiS_,"a",@progbits
	.sectionflags	@""
	.align	4
.nv.constant0._Z7reduce0PdS_iiS_:
	.zero		928


//--------------------- .nv.constant0._Z10stencil_cuPdS_ii --------------------------
	.section	.nv.constant0._Z10stencil_cuPdS_ii,"a",@progbits
	.sectionflags	@""
	.align	4
.nv.constant0._Z10stencil_cuPdS_ii:
	.zero		920


//--------------------- .nv.constant0._Z13initialize_cuPdS_ii --------------------------
	.section	.nv.constant0._Z13initialize_cuPdS_ii,"a",@progbits
	.sectionflags	@""
	.align	4
.nv.constant0._Z13initialize_cuPdS_ii:
	.zero		920


//--------------------- SYMBOLS --------------------------

	.type		.nv.reservedSmem.offset0,@object
	.size		.nv.reservedSmem.offset0,0x4
	.type		.nv.reservedSmem.cap,@object
	.size		.nv.reservedSmem.cap,0x4
